//
// Generated by NVIDIA NVVM Compiler
//
// Compiler Build ID: CL-36424714
// Cuda compilation tools, release 13.0, V13.0.88
// Based on NVVM 20.0.0
//

.version 9.0
.target sm_100
.address_size 64

	// .globl	_Z21convolution_1d_kernelPKfS0_Pfii
.extern .shared .align 16 .b8 s_mem[];

.visible .entry _Z21convolution_1d_kernelPKfS0_Pfii(
	.param .u64 .ptr .align 1 _Z21convolution_1d_kernelPKfS0_Pfii_param_0,
	.param .u64 .ptr .align 1 _Z21convolution_1d_kernelPKfS0_Pfii_param_1,
	.param .u64 .ptr .align 1 _Z21convolution_1d_kernelPKfS0_Pfii_param_2,
	.param .u32 _Z21convolution_1d_kernelPKfS0_Pfii_param_3,
	.param .u32 _Z21convolution_1d_kernelPKfS0_Pfii_param_4
)
{
	.reg .pred 	%p<17>;
	.reg .b32 	%r<50>;
	.reg .b32 	%f<71>;
	.reg .b64 	%rd<13>;

	ld.param.u64 	%rd4, [_Z21convolution_1d_kernelPKfS0_Pfii_param_0];
	ld.param.u64 	%rd5, [_Z21convolution_1d_kernelPKfS0_Pfii_param_1];
	ld.param.u64 	%rd6, [_Z21convolution_1d_kernelPKfS0_Pfii_param_2];
	ld.param.u32 	%r24, [_Z21convolution_1d_kernelPKfS0_Pfii_param_3];
	ld.param.u32 	%r25, [_Z21convolution_1d_kernelPKfS0_Pfii_param_4];
	add.s32 	%r1, %r25, 1023;
	mov.u32 	%r26, %ctaid.x;
	shl.b32 	%r2, %r26, 10;
	mov.u32 	%r3, %tid.x;
	setp.ge.s32 	%p1, %r3, %r1;
	@%p1 bra 	$L__BB0_5;
	mov.u32 	%r4, %ntid.x;
	cvta.to.global.u64 	%rd1, %rd4;
	mov.u32 	%r46, %r3;
$L__BB0_2:
	add.s32 	%r8, %r46, %r2;
	setp.ge.s32 	%p2, %r8, %r24;
	mov.f32 	%f54, 0f00000000;
	@%p2 bra 	$L__BB0_4;
	mul.wide.s32 	%rd7, %r8, 4;
	add.s64 	%rd8, %rd1, %rd7;
	ld.global.f32 	%f54, [%rd8];
$L__BB0_4:
	shl.b32 	%r27, %r46, 2;
	mov.u32 	%r28, s_mem;
	add.s32 	%r29, %r28, %r27;
	st.shared.f32 	[%r29], %f54;
	add.s32 	%r46, %r46, %r4;
	setp.lt.s32 	%p3, %r46, %r1;
	@%p3 bra 	$L__BB0_2;
$L__BB0_5:
	shl.b32 	%r30, %r25, 2;
	mov.u32 	%r31, s_mem;
	add.s32 	%r5, %r31, %r30;
	setp.ge.s32 	%p4, %r3, %r25;
	@%p4 bra 	$L__BB0_8;
	mov.u32 	%r6, %ntid.x;
	cvta.to.global.u64 	%rd2, %rd5;
	mov.u32 	%r47, %r3;
$L__BB0_7:
	mul.wide.s32 	%rd9, %r47, 4;
	add.s64 	%rd10, %rd2, %rd9;
	ld.global.f32 	%f45, [%rd10];
	shl.b32 	%r32, %r47, 2;
	add.s32 	%r33, %r5, %r32;
	st.shared.f32 	[%r33+4092], %f45;
	add.s32 	%r47, %r47, %r6;
	setp.lt.s32 	%p5, %r47, %r25;
	@%p5 bra 	$L__BB0_7;
$L__BB0_8:
	bar.sync 	0;
	shl.b32 	%r12, %r3, 2;
	setp.lt.s32 	%p6, %r25, 1;
	mov.f32 	%f63, 0f00000000;
	mov.f32 	%f64, %f63;
	mov.f32 	%f65, %f63;
	mov.f32 	%f66, %f63;
	@%p6 bra 	$L__BB0_21;
	add.s32 	%r35, %r25, 63;
	shr.u32 	%r13, %r35, 6;
	mov.b32 	%r48, 0;
	mov.f32 	%f63, 0f00000000;
$L__BB0_10:
	shl.b32 	%r15, %r48, 6;
	mov.b32 	%r49, 0;
$L__BB0_11:
	add.s32 	%r19, %r49, %r15;
	setp.ge.s32 	%p7, %r19, %r25;
	shl.b32 	%r37, %r19, 2;
	add.s32 	%r20, %r5, %r37;
	mov.f32 	%f67, 0f00000000;
	@%p7 bra 	$L__BB0_13;
	ld.shared.f32 	%f67, [%r20+4092];
$L__BB0_13:
	add.s32 	%r38, %r19, %r12;
	shl.b32 	%r39, %r38, 2;
	add.s32 	%r21, %r31, %r39;
	ld.shared.v4.f32 	{%f50, %f17, %f18, %f19}, [%r21];
	fma.rn.f32 	%f20, %f50, %f67, %f66;
	fma.rn.f32 	%f21, %f17, %f67, %f65;
	fma.rn.f32 	%f22, %f18, %f67, %f64;
	fma.rn.f32 	%f23, %f19, %f67, %f63;
	add.s32 	%r41, %r19, 1;
	setp.ge.s32 	%p8, %r41, %r25;
	mov.f32 	%f68, 0f00000000;
	@%p8 bra 	$L__BB0_15;
	ld.shared.f32 	%f68, [%r20+4096];
$L__BB0_15:
	fma.rn.f32 	%f26, %f17, %f68, %f20;
	fma.rn.f32 	%f27, %f18, %f68, %f21;
	fma.rn.f32 	%f28, %f19, %f68, %f22;
	ld.shared.f32 	%f29, [%r21+16];
	fma.rn.f32 	%f30, %f29, %f68, %f23;
	add.s32 	%r42, %r19, 2;
	setp.ge.s32 	%p9, %r42, %r25;
	mov.f32 	%f69, 0f00000000;
	@%p9 bra 	$L__BB0_17;
	ld.shared.f32 	%f69, [%r20+4100];
$L__BB0_17:
	fma.rn.f32 	%f33, %f18, %f69, %f26;
	fma.rn.f32 	%f34, %f19, %f69, %f27;
	fma.rn.f32 	%f35, %f29, %f69, %f28;
	ld.shared.f32 	%f36, [%r21+20];
	fma.rn.f32 	%f37, %f36, %f69, %f30;
	add.s32 	%r43, %r19, 3;
	setp.ge.s32 	%p10, %r43, %r25;
	mov.f32 	%f70, 0f00000000;
	@%p10 bra 	$L__BB0_19;
	ld.shared.f32 	%f70, [%r20+4104];
$L__BB0_19:
	fma.rn.f32 	%f66, %f19, %f70, %f33;
	fma.rn.f32 	%f65, %f29, %f70, %f34;
	fma.rn.f32 	%f64, %f36, %f70, %f35;
	ld.shared.f32 	%f53, [%r21+24];
	fma.rn.f32 	%f63, %f53, %f70, %f37;
	add.s32 	%r49, %r49, 4;
	setp.ne.s32 	%p11, %r49, 64;
	@%p11 bra 	$L__BB0_11;
	add.s32 	%r48, %r48, 1;
	setp.eq.s32 	%p12, %r48, %r13;
	@%p12 bra 	$L__BB0_21;
	bra.uni 	$L__BB0_10;
$L__BB0_21:
	add.s32 	%r16, %r2, %r12;
	sub.s32 	%r17, %r24, %r25;
	setp.gt.s32 	%p13, %r16, %r17;
	cvta.to.global.u64 	%rd11, %rd6;
	mul.wide.s32 	%rd12, %r16, 4;
	add.s64 	%rd3, %rd11, %rd12;
	@%p13 bra 	$L__BB0_23;
	st.global.f32 	[%rd3], %f66;
$L__BB0_23:
	setp.ge.s32 	%p14, %r16, %r17;
	@%p14 bra 	$L__BB0_25;
	st.global.f32 	[%rd3+4], %f65;
$L__BB0_25:
	add.s32 	%r44, %r16, 2;
	setp.gt.s32 	%p15, %r44, %r17;
	@%p15 bra 	$L__BB0_27;
	st.global.f32 	[%rd3+8], %f64;
$L__BB0_27:
	add.s32 	%r45, %r16, 3;
	setp.gt.s32 	%p16, %r45, %r17;
	@%p16 bra 	$L__BB0_29;
	st.global.f32 	[%rd3+12], %f63;
$L__BB0_29:
	ret;

}


// ===== COMPILED SASS (sm_100) =====

	.target	sm_100

	.elftype	@"ET_EXEC"


//--------------------- .note.nv.tkinfo           --------------------------
	.section	.note.nv.tkinfo,"",@"SHT_NOTE"
	.sectionflags	@"SHF_NOTE_NV_TKINFO"
	.tkinfo
        /*0018*/ 	.word	0x00000002
        /*0030*/ 	.string	""
        /*0030*/ 	.string	"ptxas"
        /*0030*/ 	.string	"Cuda compilation tools, release 13.0, V13.0.88"
        /*0030*/ 	.string	"Build cuda_13.0.r13.0/compiler.36424714_0"
        /*0030*/ 	.string	"-arch sm_100 -m 64 "



//--------------------- .note.nv.cuinfo           --------------------------
	.section	.note.nv.cuinfo,"",@"SHT_NOTE"
	.sectionflags	@"SHF_NOTE_NV_CUINFO"
        /*0018*/ 	.short	0x0002
        /*001a*/ 	.short	0x0064
        /*001c*/ 	.short	0x0082
	.zero		2


//--------------------- .nv.info                  --------------------------
	.section	.nv.info,"",@"SHT_CUDA_INFO"
	.align	4


	//----- nvinfo : EIATTR_REGCOUNT
	.align		4
        /*0000*/ 	.byte	0x04, 0x2f
        /*0002*/ 	.short	(.L_1 - .L_0)
	.align		4
.L_0:
        /*0004*/ 	.word	index@(_Z21convolution_1d_kernelPKfS0_Pfii)
        /*0008*/ 	.word	0x0000001a


	//----- nvinfo : EIATTR_FRAME_SIZE
	.align		4
.L_1:
        /*000c*/ 	.byte	0x04, 0x11
        /*000e*/ 	.short	(.L_3 - .L_2)
	.align		4
.L_2:
        /*0010*/ 	.word	index@(_Z21convolution_1d_kernelPKfS0_Pfii)
        /*0014*/ 	.word	0x00000000


	//----- nvinfo : EIATTR_MIN_STACK_SIZE
	.align		4
.L_3:
        /*0018*/ 	.byte	0x04, 0x12
        /*001a*/ 	.short	(.L_5 - .L_4)
	.align		4
.L_4:
        /*001c*/ 	.word	index@(_Z21convolution_1d_kernelPKfS0_Pfii)
        /*0020*/ 	.word	0x00000000
.L_5:


//--------------------- .nv.compat                --------------------------
	.section	.nv.compat,"",@"SHT_CUDA_COMPAT_INFO"
	.align	4
        /*0000*/ 	.byte	0x02, 0x09, 0x00, 0x00, 0x02, 0x02, 0x01, 0x00, 0x02, 0x05, 0x05, 0x00, 0x03, 0x07, 0x01, 0x01
        /*0010*/ 	.byte	0x02, 0x03, 0x00, 0x00, 0x02, 0x06, 0x01, 0x00, 0x04, 0x0b, 0x08, 0x00, 0x09, 0x00, 0x00, 0x00
        /*0020*/ 	.byte	0x00, 0x00, 0x00, 0x00


//--------------------- .nv.info._Z21convolution_1d_kernelPKfS0_Pfii --------------------------
	.section	.nv.info._Z21convolution_1d_kernelPKfS0_Pfii,"",@"SHT_CUDA_INFO"
	.sectionflags	@""
	.align	4


	//----- nvinfo : EIATTR_CUDA_API_VERSION
	.align		4
        /*0000*/ 	.byte	0x04, 0x37
        /*0002*/ 	.short	(.L_7 - .L_6)
.L_6:
        /*0004*/ 	.word	0x00000082


	//----- nvinfo : EIATTR_KPARAM_INFO
	.align		4
.L_7:
        /*0008*/ 	.byte	0x04, 0x17
        /*000a*/ 	.short	(.L_9 - .L_8)
.L_8:
        /*000c*/ 	.word	0x00000000
        /*0010*/ 	.short	0x0004
        /*0012*/ 	.short	0x001c
        /*0014*/ 	.byte	0x00, 0xf0, 0x11, 0x00


	//----- nvinfo : EIATTR_KPARAM_INFO
	.align		4
.L_9:
        /*0018*/ 	.byte	0x04, 0x17
        /*001a*/ 	.short	(.L_11 - .L_10)
.L_10:
        /*001c*/ 	.word	0x00000000
        /*0020*/ 	.short	0x0003
        /*0022*/ 	.short	0x0018
        /*0024*/ 	.byte	0x00, 0xf0, 0x11, 0x00


	//----- nvinfo : EIATTR_KPARAM_INFO
	.align		4
.L_11:
        /*0028*/ 	.byte	0x04, 0x17
        /*002a*/ 	.short	(.L_13 - .L_12)
.L_12:
        /*002c*/ 	.word	0x00000000
        /*0030*/ 	.short	0x0002
        /*0032*/ 	.short	0x0010
        /*0034*/ 	.byte	0x00, 0xf5, 0x21, 0x00


	//----- nvinfo : EIATTR_KPARAM_INFO
	.align		4
.L_13:
        /*0038*/ 	.byte	0x04, 0x17
        /*003a*/ 	.short	(.L_15 - .L_14)
.L_14:
        /*003c*/ 	.word	0x00000000
        /*0040*/ 	.short	0x0001
        /*0042*/ 	.short	0x0008
        /*0044*/ 	.byte	0x00, 0xf5, 0x21, 0x00


	//----- nvinfo : EIATTR_KPARAM_INFO
	.align		4
.L_15:
        /*0048*/ 	.byte	0x04, 0x17
        /*004a*/ 	.short	(.L_17 - .L_16)
.L_16:
        /*004c*/ 	.word	0x00000000
        /*0050*/ 	.short	0x0000
        /*0052*/ 	.short	0x0000
        /*0054*/ 	.byte	0x00, 0xf5, 0x21, 0x00


	//----- nvinfo : EIATTR_SPARSE_MMA_MASK
	.align		4
.L_17:
        /*0058*/ 	.byte	0x03, 0x50
        /*005a*/ 	.short	0x0000


	//----- nvinfo : EIATTR_MAXREG_COUNT
	.align		4
        /*005c*/ 	.byte	0x03, 0x1b
        /*005e*/ 	.short	0x00ff


	//----- nvinfo : EIATTR_NUM_BARRIERS
	.align		4
        /*0060*/ 	.byte	0x02, 0x4c
        /*0062*/ 	.byte	0x01
	.zero		1


	//----- nvinfo : EIATTR_MERCURY_ISA_VERSION
	.align		4
        /*0064*/ 	.byte	0x03, 0x5f
        /*0066*/ 	.short	0x0101


	//----- nvinfo : EIATTR_UNUSED_LOAD_BYTE_OFFSET
	.align		4
        /*0068*/ 	.byte	0x04, 0x44
        /*006a*/ 	.short	(.L_19 - .L_18)


	//   ....[0]....
.L_18:
        /*006c*/ 	.word	0x00000500
        /*0070*/ 	.word	0x00000fff


	//----- nvinfo : EIATTR_VRC_CTA_INIT_COUNT
	.align		4
.L_19:
        /*0074*/ 	.byte	0x02, 0x4a
	.zero		1
	.zero		1


	//----- nvinfo : EIATTR_EXIT_INSTR_OFFSETS
	.align		4
        /*0078*/ 	.byte	0x04, 0x1c
        /*007a*/ 	.short	(.L_21 - .L_20)


	//   ....[0]....
.L_20:
        /*007c*/ 	.word	0x00000770


	//   ....[1]....
        /*0080*/ 	.word	0x00000790


	//----- nvinfo : EIATTR_CRS_STACK_SIZE
	.align		4
.L_21:
        /*0084*/ 	.byte	0x04, 0x1e
        /*0086*/ 	.short	(.L_23 - .L_22)
.L_22:
        /*0088*/ 	.word	0x00000000


	//----- nvinfo : EIATTR_CBANK_PARAM_SIZE
	.align		4
.L_23:
        /*008c*/ 	.byte	0x03, 0x19
        /*008e*/ 	.short	0x0020


	//----- nvinfo : EIATTR_PARAM_CBANK
	.align		4
        /*0090*/ 	.byte	0x04, 0x0a
        /*0092*/ 	.short	(.L_25 - .L_24)
	.align		4
.L_24:
        /*0094*/ 	.word	index@(.nv.constant0._Z21convolution_1d_kernelPKfS0_Pfii)
        /*0098*/ 	.short	0x0380
        /*009a*/ 	.short	0x0020


	//----- nvinfo : EIATTR_SW_WAR
	.align		4
.L_25:
        /*009c*/ 	.byte	0x04, 0x36
        /*009e*/ 	.short	(.L_27 - .L_26)
.L_26:
        /*00a0*/ 	.word	0x00000008
.L_27:


//--------------------- .nv.callgraph             --------------------------
	.section	.nv.callgraph,"",@"SHT_CUDA_CALLGRAPH"
	.align	4
	.sectionentsize	8
	.align		4
        /*0000*/ 	.word	0x00000000
	.align		4
        /*0004*/ 	.word	0xffffffff
	.align		4
        /*0008*/ 	.word	0x00000000
	.align		4
        /*000c*/ 	.word	0xfffffffe
	.align		4
        /*0010*/ 	.word	0x00000000
	.align		4
        /*0014*/ 	.word	0xfffffffd
	.align		4
        /*0018*/ 	.word	0x00000000
	.align		4
        /*001c*/ 	.word	0xfffffffc


//--------------------- .text._Z21convolution_1d_kernelPKfS0_Pfii --------------------------
	.section	.text._Z21convolution_1d_kernelPKfS0_Pfii,"ax",@progbits
	.align	128
        .global         _Z21convolution_1d_kernelPKfS0_Pfii
        .type           _Z21convolution_1d_kernelPKfS0_Pfii,@function
        .size           _Z21convolution_1d_kernelPKfS0_Pfii,(.L_x_12 - _Z21convolution_1d_kernelPKfS0_Pfii)
        .other          _Z21convolution_1d_kernelPKfS0_Pfii,@"STO_CUDA_ENTRY STV_DEFAULT"
_Z21convolution_1d_kernelPKfS0_Pfii:
.text._Z21convolution_1d_kernelPKfS0_Pfii:
[----:B------:R-:W-:Y:S01]  /*0000*/  LDC R1, c[0x0][0x37c] ;  /* 0x0000df00ff017b82 */ /* 0x000fe20000000800 */
[----:B------:R-:W0:Y:S01]  /*0010*/  S2R R3, SR_TID.X ;  /* 0x0000000000037919 */ /* 0x000e220000002100 */
[----:B------:R-:W1:Y:S01]  /*0020*/  LDCU UR4, c[0x0][0x39c] ;  /* 0x00007380ff0477ac */ /* 0x000e620008000800 */
[----:B------:R-:W-:Y:S01]  /*0030*/  BSSY.RECONVERGENT B0, `(.L_x_0) ;  /* 0x000001a000007945 */ /* 0x000fe20003800200 */
[----:B------:R-:W2:Y:S01]  /*0040*/  S2R R0, SR_CTAID.X ;  /* 0x0000000000007919 */ /* 0x000ea20000002500 */
[----:B------:R-:W3:Y:S01]  /*0050*/  LDCU.64 UR8, c[0x0][0x358] ;  /* 0x00006b00ff0877ac */ /* 0x000ee20008000a00 */
[----:B-1----:R-:W-:-:S06]  /*0060*/  UIADD3 UR4, UPT, UPT, UR4, 0x3ff, URZ ;  /* 0x000003ff04047890 */ /* 0x002fcc000fffe0ff */
[----:B0-----:R-:W-:-:S13]  /*0070*/  ISETP.GE.AND P0, PT, R3, UR4, PT ;  /* 0x0000000403007c0c */ /* 0x001fda000bf06270 */
[----:B--23--:R-:W-:Y:S05]  /*0080*/  @P0 BRA `(.L_x_1) ;  /* 0x0000000000500947 */ /* 0x00cfea0003800000 */
[----:B------:R-:W0:Y:S01]  /*0090*/  S2R R5, SR_CgaCtaId ;  /* 0x0000000000057919 */ /* 0x000e220000008800 */
[----:B------:R-:W1:Y:S01]  /*00a0*/  LDC R8, c[0x0][0x360] ;  /* 0x0000d800ff087b82 */ /* 0x000e620000000800 */
[----:B------:R-:W-:Y:S01]  /*00b0*/  MOV R2, 0x400 ;  /* 0x0000040000027802 */ /* 0x000fe20000000f00 */
[----:B------:R-:W-:-:S06]  /*00c0*/  IMAD.MOV.U32 R9, RZ, RZ, R3 ;  /* 0x000000ffff097224 */ /* 0x000fcc00078e0003 */
[----:B------:R-:W2:Y:S08]  /*00d0*/  LDC R10, c[0x0][0x398] ;  /* 0x0000e600ff0a7b82 */ /* 0x000eb00000000800 */
[----:B------:R-:W3:Y:S01]  /*00e0*/  LDC.64 R6, c[0x0][0x380] ;  /* 0x0000e000ff067b82 */ /* 0x000ee20000000a00 */
[----:B0-----:R-:W-:-:S07]  /*00f0*/  LEA R2, R5, R2, 0x18 ;  /* 0x0000000205027211 */ /* 0x001fce00078ec0ff */
.L_x_4:
[----:B0-----:R-:W-:Y:S01]  /*0100*/  IMAD R5, R0, 0x400, R9 ;  /* 0x0000040000057824 */ /* 0x001fe200078e0209 */
[----:B------:R-:W-:Y:S01]  /*0110*/  BSSY.RECONVERGENT B1, `(.L_x_2) ;  /* 0x0000007000017945 */ /* 0x000fe20003800200 */
[----:B------:R-:W-:Y:S01]  /*0120*/  LEA R11, R9, R2, 0x2 ;  /* 0x00000002090b7211 */ /* 0x000fe200078e10ff */
[----:B------:R-:W-:Y:S02]  /*0130*/  IMAD.MOV.U32 R4, RZ, RZ, RZ ;  /* 0x000000ffff047224 */ /* 0x000fe400078e00ff */
[----:B--2---:R-:W-:-:S13]  /*0140*/  ISETP.GE.AND P0, PT, R5, R10, PT ;  /* 0x0000000a0500720c */ /* 0x004fda0003f06270 */
[----:B------:R-:W-:Y:S05]  /*0150*/  @P0 BRA `(.L_x_3) ;  /* 0x0000000000080947 */ /* 0x000fea0003800000 */
[----:B---3--:R-:W-:-:S06]  /*0160*/  IMAD.WIDE R4, R5, 0x4, R6 ;  /* 0x0000000405047825 */ /* 0x008fcc00078e0206 */
[----:B------:R0:W5:Y:S02]  /*0170*/  LDG.E R4, desc[UR8][R4.64] ;  /* 0x0000000804047981 */ /* 0x000164000c1e1900 */
.L_x_3:
[----:B------:R-:W-:Y:S05]  /*0180*/  BSYNC.RECONVERGENT B1 ;  /* 0x0000000000017941 */ /* 0x000fea0003800200 */
.L_x_2:
[----:B-----5:R4:W-:Y:S01]  /*0190*/  STS [R11], R4 ;  /* 0x000000040b007388 */ /* 0x0209e20000000800 */
[----:B-1----:R-:W-:-:S04]  /*01a0*/  IADD3 R9, PT, PT, R8, R9, RZ ;  /* 0x0000000908097210 */ /* 0x002fc80007ffe0ff */
[----:B------:R-:W-:-:S13]  /*01b0*/  ISETP.GE.AND P0, PT, R9, UR4, PT ;  /* 0x0000000409007c0c */ /* 0x000fda000bf06270 */
[----:B----4-:R-:W-:Y:S05]  /*01c0*/  @!P0 BRA `(.L_x_4) ;  /* 0xfffffffc00cc8947 */ /* 0x010fea000383ffff */
.L_x_1:
[----:B------:R-:W-:Y:S05]  /*01d0*/  BSYNC.RECONVERGENT B0 ;  /* 0x0000000000007941 */ /* 0x000fea0003800200 */
.L_x_0:
[----:B------:R-:W1:Y:S01]  /*01e0*/  LDCU UR6, c[0x0][0x39c] ;  /* 0x00007380ff0677ac */ /* 0x000e620008000800 */
[----:B------:R-:W2:Y:S01]  /*01f0*/  S2UR UR5, SR_CgaCtaId ;  /* 0x00000000000579c3 */ /* 0x000ea20000008800 */
[----:B------:R-:W-:Y:S01]  /*0200*/  BSSY.RECONVERGENT B0, `(.L_x_5) ;  /* 0x0000010000007945 */ /* 0x000fe20003800200 */
[----:B------:R-:W-:Y:S01]  /*0210*/  UMOV UR4, 0x400 ;  /* 0x0000040000047882 */ /* 0x000fe20000000000 */
[----:B-1----:R-:W-:Y:S01]  /*0220*/  ISETP.GE.AND P0, PT, R3, UR6, PT ;  /* 0x0000000603007c0c */ /* 0x002fe2000bf06270 */
[----:B--2---:R-:W-:-:S04]  /*0230*/  ULEA UR5, UR5, UR4, 0x18 ;  /* 0x0000000405057291 */ /* 0x004fc8000f8ec0ff */
[----:B------:R-:W-:-:S08]  /*0240*/  ULEA UR7, UR6, UR5, 0x2 ;  /* 0x0000000506077291 */ /* 0x000fd0000f8e10ff */
[----:B------:R-:W-:Y:S05]  /*0250*/  @P0 BRA `(.L_x_6) ;  /* 0x0000000000280947 */ /* 0x000fea0003800000 */
[----:B------:R-:W1:Y:S01]  /*0260*/  LDC R2, c[0x0][0x360] ;  /* 0x0000d800ff027b82 */ /* 0x000e620000000800 */
[----:B------:R-:W-:-:S07]  /*0270*/  IMAD.MOV.U32 R9, RZ, RZ, R3 ;  /* 0x000000ffff097224 */ /* 0x000fce00078e0003 */
[----:B---3--:R-:W2:Y:S02]  /*0280*/  LDC.64 R6, c[0x0][0x388] ;  /* 0x0000e200ff067b82 */ /* 0x008ea40000000a00 */
.L_x_7:
[----:B0-2-4-:R-:W-:-:S06]  /*0290*/  IMAD.WIDE R4, R9, 0x4, R6 ;  /* 0x0000000409047825 */ /* 0x015fcc00078e0206 */
[----:B------:R-:W2:Y:S01]  /*02a0*/  LDG.E R4, desc[UR8][R4.64] ;  /* 0x0000000804047981 */ /* 0x000ea2000c1e1900 */
[----:B------:R-:W-:Y:S02]  /*02b0*/  LEA R11, R9, UR7, 0x2 ;  /* 0x00000007090b7c11 */ /* 0x000fe4000f8e10ff */
[----:B-1----:R-:W-:-:S04]  /*02c0*/  IADD3 R9, PT, PT, R2, R9, RZ ;  /* 0x0000000902097210 */ /* 0x002fc80007ffe0ff */
[----:B------:R-:W-:Y:S01]  /*02d0*/  ISETP.GE.AND P0, PT, R9, UR6, PT ;  /* 0x0000000609007c0c */ /* 0x000fe2000bf06270 */
[----:B--2---:R4:W-:-:S12]  /*02e0*/  STS [R11+0xffc], R4 ;  /* 0x000ffc040b007388 */ /* 0x0049d80000000800 */
[----:B------:R-:W-:Y:S05]  /*02f0*/  @!P0 BRA `(.L_x_7) ;  /* 0xfffffffc00e48947 */ /* 0x000fea000383ffff */
.L_x_6:
[----:B------:R-:W-:Y:S05]  /*0300*/  BSYNC.RECONVERGENT B0 ;  /* 0x0000000000007941 */ /* 0x000fea0003800200 */
.L_x_5:
[----:B------:R-:W-:Y:S01]  /*0310*/  BAR.SYNC.DEFER_BLOCKING 0x0 ;  /* 0x0000000000007b1d */ /* 0x000fe20000010000 */
[----:B------:R-:W-:Y:S01]  /*0320*/  UISETP.GE.AND UP0, UPT, UR6, 0x1, UPT ;  /* 0x000000010600788c */ /* 0x000fe2000bf06270 */
[----:B------:R-:W-:Y:S01]  /*0330*/  HFMA2 R15, -RZ, RZ, 0, 0 ;  /* 0x00000000ff0f7431 */ /* 0x000fe200000001ff */
[----:B------:R-:W-:Y:S01]  /*0340*/  CS2R R12, SRZ ;  /* 0x00000000000c7805 */ /* 0x000fe2000001ff00 */
[----:B------:R-:W-:-:S06]  /*0350*/  IMAD.MOV.U32 R2, RZ, RZ, RZ ;  /* 0x000000ffff027224 */ /* 0x000fcc00078e00ff */
[----:B------:R-:W-:Y:S05]  /*0360*/  BRA.U !UP0, `(.L_x_8) ;  /* 0x0000000108c47547 */ /* 0x000fea000b800000 */
[----:B------:R-:W-:Y:S01]  /*0370*/  UIADD3 UR4, UPT, UPT, UR6, 0x3f, URZ ;  /* 0x0000003f06047890 */ /* 0x000fe2000fffe0ff */
[----:B------:R-:W-:Y:S01]  /*0380*/  IMAD.MOV.U32 R17, RZ, RZ, RZ ;  /* 0x000000ffff117224 */ /* 0x000fe200078e00ff */
[----:B------:R-:W-:Y:S02]  /*0390*/  MOV R12, RZ ;  /* 0x000000ff000c7202 */ /* 0x000fe40000000f00 */
[----:B------:R-:W-:-:S12]  /*03a0*/  USHF.R.U32.HI UR4, URZ, 0x6, UR4 ;  /* 0x00000006ff047899 */ /* 0x000fd80008011604 */
.L_x_10:
[----:B------:R-:W-:Y:S01]  /*03b0*/  IMAD.MOV.U32 R14, RZ, RZ, RZ ;  /* 0x000000ffff0e7224 */ /* 0x000fe200078e00ff */
[----:B------:R-:W1:Y:S01]  /*03c0*/  LDCU UR6, c[0x0][0x39c] ;  /* 0x00007380ff0677ac */ /* 0x000e620008000800 */
[----:B------:R-:W-:-:S05]  /*03d0*/  NOP ;  /* 0x0000000000007918 */ /* 0x000fca0000000000 */
.L_x_9:
[----:B------:R-:W-:Y:S01]  /*03e0*/  LEA R8, R17, R14, 0x6 ;  /* 0x0000000e11087211 */ /* 0x000fe200078e30ff */
[----:B------:R-:W-:Y:S01]  /*03f0*/  IMAD.MOV.U32 R16, RZ, RZ, RZ ;  /* 0x000000ffff107224 */ /* 0x000fe200078e00ff */
[----:B------:R-:W-:Y:S02]  /*0400*/  MOV R20, RZ ;  /* 0x000000ff00147202 */ /* 0x000fe40000000f00 */
[----:B------:R-:W-:Y:S02]  /*0410*/  CS2R R18, SRZ ;  /* 0x0000000000127805 */ /* 0x000fe4000001ff00 */
[C---:B-1----:R-:W-:Y:S01]  /*0420*/  ISETP.GE.AND P0, PT, R8.reuse, UR6, PT ;  /* 0x0000000608007c0c */ /* 0x042fe2000bf06270 */
[----:B0-----:R-:W-:Y:S01]  /*0430*/  VIADD R5, R8, 0x1 ;  /* 0x0000000108057836 */ /* 0x001fe20000000000 */
[----:B----4-:R-:W-:Y:S01]  /*0440*/  LEA R4, R3, R8, 0x2 ;  /* 0x0000000803047211 */ /* 0x010fe200078e10ff */
[----:B------:R-:W-:Y:S01]  /*0450*/  VIADD R14, R14, 0x4 ;  /* 0x000000040e0e7836 */ /* 0x000fe20000000000 */
[----:B------:R-:W-:-:S02]  /*0460*/  LEA R21, R8, UR7, 0x2 ;  /* 0x0000000708157c11 */ /* 0x000fc4000f8e10ff */
[----:B------:R-:W-:Y:S01]  /*0470*/  ISETP.GE.AND P1, PT, R5, UR6, PT ;  /* 0x0000000605007c0c */ /* 0x000fe2000bf26270 */
[----:B------:R-:W-:Y:S01]  /*0480*/  VIADD R5, R8, 0x2 ;  /* 0x0000000208057836 */ /* 0x000fe20000000000 */
[----:B------:R-:W-:Y:S02]  /*0490*/  LEA R22, R4, UR5, 0x2 ;  /* 0x0000000504167c11 */ /* 0x000fe4000f8e10ff */
[----:B------:R-:W-:Y:S02]  /*04a0*/  IADD3 R8, PT, PT, R8, 0x3, RZ ;  /* 0x0000000308087810 */ /* 0x000fe40007ffe0ff */
[----:B------:R-:W-:Y:S01]  /*04b0*/  ISETP.GE.AND P2, PT, R5, UR6, PT ;  /* 0x0000000605007c0c */ /* 0x000fe2000bf46270 */
[----:B------:R-:W-:Y:S01]  /*04c0*/  @!P0 LDS R20, [R21+0xffc] ;  /* 0x000ffc0015148984 */ /* 0x000fe20000000800 */
[----:B------:R-:W-:-:S03]  /*04d0*/  ISETP.GE.AND P0, PT, R8, UR6, PT ;  /* 0x0000000608007c0c */ /* 0x000fc6000bf06270 */
[----:B---3--:R-:W0:Y:S04]  /*04e0*/  LDS.128 R4, [R22] ;  /* 0x0000000016047984 */ /* 0x008e280000000c00 */
[----:B------:R-:W1:Y:S04]  /*04f0*/  @!P1 LDS R16, [R21+0x1000] ;  /* 0x0010000015109984 */ /* 0x000e680000000800 */
[----:B------:R-:W2:Y:S04]  /*0500*/  LDS.128 R8, [R22+0x10] ;  /* 0x0000100016087984 */ /* 0x000ea80000000c00 */
[----:B------:R-:W3:Y:S04]  /*0510*/  @!P2 LDS R18, [R21+0x1004] ;  /* 0x001004001512a984 */ /* 0x000ee80000000800 */
[----:B------:R-:W4:Y:S01]  /*0520*/  @!P0 LDS R19, [R21+0x1008] ;  /* 0x0010080015138984 */ /* 0x000f220000000800 */
[----:B------:R-:W-:Y:S01]  /*0530*/  ISETP.NE.AND P0, PT, R14, 0x40, PT ;  /* 0x000000400e00780c */ /* 0x000fe20003f05270 */
[-C--:B0-----:R-:W-:Y:S01]  /*0540*/  FFMA R15, R4, R20.reuse, R15 ;  /* 0x00000014040f7223 */ /* 0x081fe2000000000f */
[-C--:B------:R-:W-:Y:S01]  /*0550*/  FFMA R23, R5, R20.reuse, R2 ;  /* 0x0000001405177223 */ /* 0x080fe20000000002 */
[----:B------:R-:W-:-:S02]  /*0560*/  FFMA R2, R6, R20, R13 ;  /* 0x0000001406027223 */ /* 0x000fc4000000000d */
[----:B-1----:R-:W-:Y:S01]  /*0570*/  FFMA R15, R5, R16, R15 ;  /* 0x00000010050f7223 */ /* 0x002fe2000000000f */
[C---:B------:R-:W-:Y:S01]  /*0580*/  FFMA R5, R7.reuse, R20, R12 ;  /* 0x0000001407057223 */ /* 0x040fe2000000000c */
[-C--:B------:R-:W-:Y:S01]  /*0590*/  FFMA R23, R6, R16.reuse, R23 ;  /* 0x0000001006177223 */ /* 0x080fe20000000017 */
[CC--:B--2---:R-:W-:Y:S02]  /*05a0*/  FFMA R11, R7.reuse, R16.reuse, R2 ;  /* 0x00000010070b7223 */ /* 0x0c4fe40000000002 */
[----:B------:R-:W-:Y:S01]  /*05b0*/  FFMA R16, R8, R16, R5 ;  /* 0x0000001008107223 */ /* 0x000fe20000000005 */
[-C--:B---3--:R-:W-:Y:S01]  /*05c0*/  FFMA R6, R6, R18.reuse, R15 ;  /* 0x0000001206067223 */ /* 0x088fe2000000000f */
[-C--:B------:R-:W-:Y:S01]  /*05d0*/  FFMA R23, R7, R18.reuse, R23 ;  /* 0x0000001207177223 */ /* 0x080fe20000000017 */
[CC--:B------:R-:W-:Y:S01]  /*05e0*/  FFMA R4, R8.reuse, R18.reuse, R11 ;  /* 0x0000001208047223 */ /* 0x0c0fe2000000000b */
[----:B------:R-:W-:Y:S01]  /*05f0*/  FFMA R16, R9, R18, R16 ;  /* 0x0000001209107223 */ /* 0x000fe20000000010 */
[-C--:B----4-:R-:W-:Y:S01]  /*0600*/  FFMA R15, R7, R19.reuse, R6 ;  /* 0x00000013070f7223 */ /* 0x090fe20000000006 */
[-C--:B------:R-:W-:Y:S01]  /*0610*/  FFMA R2, R8, R19.reuse, R23 ;  /* 0x0000001308027223 */ /* 0x080fe20000000017 */
[----:B------:R-:W-:Y:S01]  /*0620*/  FFMA R13, R9, R19, R4 ;  /* 0x00000013090d7223 */ /* 0x000fe20000000004 */
[----:B------:R-:W-:Y:S01]  /*0630*/  FFMA R12, R19, R10, R16 ;  /* 0x0000000a130c7223 */ /* 0x000fe20000000010 */
[----:B------:R-:W-:Y:S06]  /*0640*/  @P0 BRA `(.L_x_9) ;  /* 0xfffffffc00640947 */ /* 0x000fec000383ffff */
[----:B------:R-:W-:-:S04]  /*0650*/  IADD3 R17, PT, PT, R17, 0x1, RZ ;  /* 0x0000000111117810 */ /* 0x000fc80007ffe0ff */
[----:B------:R-:W-:-:S13]  /*0660*/  ISETP.NE.AND P0, PT, R17, UR4, PT ;  /* 0x0000000411007c0c */ /* 0x000fda000bf05270 */
[----:B------:R-:W-:Y:S05]  /*0670*/  @P0 BRA `(.L_x_10) ;  /* 0xfffffffc004c0947 */ /* 0x000fea000383ffff */
.L_x_8:
[----:B------:R-:W1:Y:S01]  /*0680*/  LDCU UR4, c[0x0][0x398] ;  /* 0x00007300ff0477ac */ /* 0x000e620008000800 */
[----:B------:R-:W-:Y:S01]  /*0690*/  IMAD R3, R0, 0x100, R3 ;  /* 0x0000010000037824 */ /* 0x000fe200078e0203 */
[----:B0---4-:R-:W0:Y:S04]  /*06a0*/  LDC.64 R4, c[0x0][0x390] ;  /* 0x0000e400ff047b82 */ /* 0x011e280000000a00 */
[----:B------:R-:W-:-:S05]  /*06b0*/  SHF.L.U32 R3, R3, 0x2, RZ ;  /* 0x0000000203037819 */ /* 0x000fca00000006ff */
[----:B------:R-:W-:Y:S01]  /*06c0*/  VIADD R0, R3, 0x2 ;  /* 0x0000000203007836 */ /* 0x000fe20000000000 */
[----:B-1----:R-:W-:-:S06]  /*06d0*/  UIADD3 UR4, UPT, UPT, -UR6, UR4, URZ ;  /* 0x0000000406047290 */ /* 0x002fcc000fffe1ff */
[----:B------:R-:W-:Y:S02]  /*06e0*/  ISETP.GT.AND P2, PT, R0, UR4, PT ;  /* 0x0000000400007c0c */ /* 0x000fe4000bf44270 */
[C---:B------:R-:W-:Y:S01]  /*06f0*/  IADD3 R0, PT, PT, R3.reuse, 0x3, RZ ;  /* 0x0000000303007810 */ /* 0x040fe20007ffe0ff */
[C---:B0-----:R-:W-:Y:S01]  /*0700*/  IMAD.WIDE R4, R3.reuse, 0x4, R4 ;  /* 0x0000000403047825 */ /* 0x041fe200078e0204 */
[C---:B------:R-:W-:Y:S02]  /*0710*/  ISETP.GT.AND P0, PT, R3.reuse, UR4, PT ;  /* 0x0000000403007c0c */ /* 0x040fe4000bf04270 */
[----:B------:R-:W-:Y:S02]  /*0720*/  ISETP.GE.AND P1, PT, R3, UR4, PT ;  /* 0x0000000403007c0c */ /* 0x000fe4000bf26270 */
[----:B------:R-:W-:-:S05]  /*0730*/  ISETP.GT.AND P3, PT, R0, UR4, PT ;  /* 0x0000000400007c0c */ /* 0x000fca000bf64270 */
[----:B------:R0:W-:Y:S04]  /*0740*/  @!P2 STG.E desc[UR8][R4.64+0x8], R13 ;  /* 0x0000080d0400a986 */ /* 0x0001e8000c101908 */
[----:B------:R0:W-:Y:S04]  /*0750*/  @!P0 STG.E desc[UR8][R4.64], R15 ;  /* 0x0000000f04008986 */ /* 0x0001e8000c101908 */
[----:B------:R0:W-:Y:S01]  /*0760*/  @!P1 STG.E desc[UR8][R4.64+0x4], R2 ;  /* 0x0000040204009986 */ /* 0x0001e2000c101908 */
[----:B------:R-:W-:Y:S05]  /*0770*/  @P3 EXIT ;  /* 0x000000000000394d */ /* 0x000fea0003800000 */
[----:B------:R-:W-:Y:S01]  /*0780*/  STG.E desc[UR8][R4.64+0xc], R12 ;  /* 0x00000c0c04007986 */ /* 0x000fe2000c101908 */
[----:B------:R-:W-:Y:S05]  /*0790*/  EXIT ;  /* 0x000000000000794d */ /* 0x000fea0003800000 */
.L_x_11:
[----:B------:R-:W-:-:S00]  /*07a0*/  BRA `(.L_x_11) ;  /* 0xfffffffc00fc7947 */ /* 0x000fc0000383ffff */
[----:B------:R-:W-:-:S00]  /*07b0*/  NOP ;  /* 0x0000000000007918 */ /* 0x000fc00000000000 */
        /* <DEDUP_REMOVED lines=12> */
.L_x_12:


//--------------------- .nv.shared._Z21convolution_1d_kernelPKfS0_Pfii --------------------------
	.section	.nv.shared._Z21convolution_1d_kernelPKfS0_Pfii,"aw",@nobits
	.sectionflags	@""
	.align	16
	.zero		1024


//--------------------- .nv.shared.reserved.0     --------------------------
	.section	.nv.shared.reserved.0,"aw",@nobits
	.weak		__nv_reservedSMEM_offset_0_alias
	.size		__nv_reservedSMEM_offset_0_alias, 0, 64
	.other		__nv_reservedSMEM_offset_0_alias,@"STO_CUDA_RESERVED_SHARED STV_DEFAULT"
__nv_reservedSMEM_offset_0_alias:
	.zero		0
	.zero		64


//--------------------- .nv.constant0._Z21convolution_1d_kernelPKfS0_Pfii --------------------------
	.section	.nv.constant0._Z21convolution_1d_kernelPKfS0_Pfii,"a",@progbits
	.sectionflags	@""
	.align	4
.nv.constant0._Z21convolution_1d_kernelPKfS0_Pfii:
	.zero		928


//--------------------- SYMBOLS --------------------------

	.type		.nv.reservedSmem.offset0,@object
	.size		.nv.reservedSmem.offset0,0x4
	.type		.nv.reservedSmem.cap,@object
	.size		.nv.reservedSmem.cap,0x4
